//
// Generated by NVIDIA NVVM Compiler
//
// Compiler Build ID: CL-36424714
// Cuda compilation tools, release 13.0, V13.0.88
// Based on NVVM 20.0.0
//

.version 9.0
.target sm_100
.address_size 64

	// .globl	_Z4diffIhEvPT_S1_S1_m

.visible .entry _Z4diffIhEvPT_S1_S1_m(
	.param .u64 .ptr .align 1 _Z4diffIhEvPT_S1_S1_m_param_0,
	.param .u64 .ptr .align 1 _Z4diffIhEvPT_S1_S1_m_param_1,
	.param .u64 .ptr .align 1 _Z4diffIhEvPT_S1_S1_m_param_2,
	.param .u64 _Z4diffIhEvPT_S1_S1_m_param_3
)
{
	.reg .pred 	%p<2>;
	.reg .b16 	%rs<4>;
	.reg .b32 	%r<5>;
	.reg .b64 	%rd<12>;

	ld.param.u64 	%rd2, [_Z4diffIhEvPT_S1_S1_m_param_0];
	ld.param.u64 	%rd3, [_Z4diffIhEvPT_S1_S1_m_param_1];
	ld.param.u64 	%rd4, [_Z4diffIhEvPT_S1_S1_m_param_2];
	ld.param.u64 	%rd5, [_Z4diffIhEvPT_S1_S1_m_param_3];
	mov.u32 	%r1, %ntid.x;
	mov.u32 	%r2, %ctaid.x;
	mov.u32 	%r3, %tid.x;
	mad.lo.s32 	%r4, %r1, %r2, %r3;
	cvt.s64.s32 	%rd1, %r4;
	setp.le.u64 	%p1, %rd5, %rd1;
	@%p1 bra 	$L__BB0_2;
	cvta.to.global.u64 	%rd6, %rd2;
	cvta.to.global.u64 	%rd7, %rd3;
	cvta.to.global.u64 	%rd8, %rd4;
	add.s64 	%rd9, %rd6, %rd1;
	ld.global.u8 	%rs1, [%rd9];
	add.s64 	%rd10, %rd7, %rd1;
	ld.global.u8 	%rs2, [%rd10];
	sub.s16 	%rs3, %rs1, %rs2;
	add.s64 	%rd11, %rd8, %rd1;
	st.global.u8 	[%rd11], %rs3;
$L__BB0_2:
	ret;

}


// ===== COMPILED SASS (sm_100) =====

	.target	sm_100

	.elftype	@"ET_EXEC"


//--------------------- .note.nv.tkinfo           --------------------------
	.section	.note.nv.tkinfo,"",@"SHT_NOTE"
	.sectionflags	@"SHF_NOTE_NV_TKINFO"
	.tkinfo
        /*0018*/ 	.word	0x00000002
        /*0030*/ 	.string	""
        /*0030*/ 	.string	"ptxas"
        /*0030*/ 	.string	"Cuda compilation tools, release 13.0, V13.0.88"
        /*0030*/ 	.string	"Build cuda_13.0.r13.0/compiler.36424714_0"
        /*0030*/ 	.string	"-arch sm_100 -m 64 "



//--------------------- .note.nv.cuinfo           --------------------------
	.section	.note.nv.cuinfo,"",@"SHT_NOTE"
	.sectionflags	@"SHF_NOTE_NV_CUINFO"
        /*0018*/ 	.short	0x0002
        /*001a*/ 	.short	0x0064
        /*001c*/ 	.short	0x0082
	.zero		2


//--------------------- .nv.info                  --------------------------
	.section	.nv.info,"",@"SHT_CUDA_INFO"
	.align	4


	//----- nvinfo : EIATTR_REGCOUNT
	.align		4
        /*0000*/ 	.byte	0x04, 0x2f
        /*0002*/ 	.short	(.L_1 - .L_0)
	.align		4
.L_0:
        /*0004*/ 	.word	index@(_Z4diffIhEvPT_S1_S1_m)
        /*0008*/ 	.word	0x0000000c


	//----- nvinfo : EIATTR_FRAME_SIZE
	.align		4
.L_1:
        /*000c*/ 	.byte	0x04, 0x11
        /*000e*/ 	.short	(.L_3 - .L_2)
	.align		4
.L_2:
        /*0010*/ 	.word	index@(_Z4diffIhEvPT_S1_S1_m)
        /*0014*/ 	.word	0x00000000


	//----- nvinfo : EIATTR_MIN_STACK_SIZE
	.align		4
.L_3:
        /*0018*/ 	.byte	0x04, 0x12
        /*001a*/ 	.short	(.L_5 - .L_4)
	.align		4
.L_4:
        /*001c*/ 	.word	index@(_Z4diffIhEvPT_S1_S1_m)
        /*0020*/ 	.word	0x00000000
.L_5:


//--------------------- .nv.compat                --------------------------
	.section	.nv.compat,"",@"SHT_CUDA_COMPAT_INFO"
	.align	4
        /*0000*/ 	.byte	0x02, 0x09, 0x00, 0x00, 0x02, 0x02, 0x01, 0x00, 0x02, 0x05, 0x05, 0x00, 0x03, 0x07, 0x01, 0x01
        /*0010*/ 	.byte	0x02, 0x03, 0x00, 0x00, 0x02, 0x06, 0x01, 0x00, 0x04, 0x0b, 0x08, 0x00, 0x09, 0x00, 0x00, 0x00
        /*0020*/ 	.byte	0x00, 0x00, 0x00, 0x00


//--------------------- .nv.info._Z4diffIhEvPT_S1_S1_m --------------------------
	.section	.nv.info._Z4diffIhEvPT_S1_S1_m,"",@"SHT_CUDA_INFO"
	.sectionflags	@""
	.align	4


	//----- nvinfo : EIATTR_CUDA_API_VERSION
	.align		4
        /*0000*/ 	.byte	0x04, 0x37
        /*0002*/ 	.short	(.L_7 - .L_6)
.L_6:
        /*0004*/ 	.word	0x00000082


	//----- nvinfo : EIATTR_KPARAM_INFO
	.align		4
.L_7:
        /*0008*/ 	.byte	0x04, 0x17
        /*000a*/ 	.short	(.L_9 - .L_8)
.L_8:
        /*000c*/ 	.word	0x00000000
        /*0010*/ 	.short	0x0003
        /*0012*/ 	.short	0x0018
        /*0014*/ 	.byte	0x00, 0xf0, 0x21, 0x00


	//----- nvinfo : EIATTR_KPARAM_INFO
	.align		4
.L_9:
        /*0018*/ 	.byte	0x04, 0x17
        /*001a*/ 	.short	(.L_11 - .L_10)
.L_10:
        /*001c*/ 	.word	0x00000000
        /*0020*/ 	.short	0x0002
        /*0022*/ 	.short	0x0010
        /*0024*/ 	.byte	0x00, 0xf5, 0x21, 0x00


	//----- nvinfo : EIATTR_KPARAM_INFO
	.align		4
.L_11:
        /*0028*/ 	.byte	0x04, 0x17
        /*002a*/ 	.short	(.L_13 - .L_12)
.L_12:
        /*002c*/ 	.word	0x00000000
        /*0030*/ 	.short	0x0001
        /*0032*/ 	.short	0x0008
        /*0034*/ 	.byte	0x00, 0xf5, 0x21, 0x00


	//----- nvinfo : EIATTR_KPARAM_INFO
	.align		4
.L_13:
        /*0038*/ 	.byte	0x04, 0x17
        /*003a*/ 	.short	(.L_15 - .L_14)
.L_14:
        /*003c*/ 	.word	0x00000000
        /*0040*/ 	.short	0x0000
        /*0042*/ 	.short	0x0000
        /*0044*/ 	.byte	0x00, 0xf5, 0x21, 0x00


	//----- nvinfo : EIATTR_SPARSE_MMA_MASK
	.align		4
.L_15:
        /*0048*/ 	.byte	0x03, 0x50
        /*004a*/ 	.short	0x0000


	//----- nvinfo : EIATTR_MAXREG_COUNT
	.align		4
        /*004c*/ 	.byte	0x03, 0x1b
        /*004e*/ 	.short	0x00ff


	//----- nvinfo : EIATTR_MERCURY_ISA_VERSION
	.align		4
        /*0050*/ 	.byte	0x03, 0x5f
        /*0052*/ 	.short	0x0101


	//----- nvinfo : EIATTR_VRC_CTA_INIT_COUNT
	.align		4
        /*0054*/ 	.byte	0x02, 0x4a
	.zero		1
	.zero		1


	//----- nvinfo : EIATTR_EXIT_INSTR_OFFSETS
	.align		4
        /*0058*/ 	.byte	0x04, 0x1c
        /*005a*/ 	.short	(.L_17 - .L_16)


	//   ....[0]....
.L_16:
        /*005c*/ 	.word	0x00000090


	//   ....[1]....
        /*0060*/ 	.word	0x00000190


	//----- nvinfo : EIATTR_CBANK_PARAM_SIZE
	.align		4
.L_17:
        /*0064*/ 	.byte	0x03, 0x19
        /*0066*/ 	.short	0x0020


	//----- nvinfo : EIATTR_PARAM_CBANK
	.align		4
        /*0068*/ 	.byte	0x04, 0x0a
        /*006a*/ 	.short	(.L_19 - .L_18)
	.align		4
.L_18:
        /*006c*/ 	.word	index@(.nv.constant0._Z4diffIhEvPT_S1_S1_m)
        /*0070*/ 	.short	0x0380
        /*0072*/ 	.short	0x0020


	//----- nvinfo : EIATTR_SW_WAR
	.align		4
.L_19:
        /*0074*/ 	.byte	0x04, 0x36
        /*0076*/ 	.short	(.L_21 - .L_20)
.L_20:
        /*0078*/ 	.word	0x00000008
.L_21:


//--------------------- .nv.callgraph             --------------------------
	.section	.nv.callgraph,"",@"SHT_CUDA_CALLGRAPH"
	.align	4
	.sectionentsize	8
	.align		4
        /*0000*/ 	.word	0x00000000
	.align		4
        /*0004*/ 	.word	0xffffffff
	.align		4
        /*0008*/ 	.word	0x00000000
	.align		4
        /*000c*/ 	.word	0xfffffffe
	.align		4
        /*0010*/ 	.word	0x00000000
	.align		4
        /*0014*/ 	.word	0xfffffffd
	.align		4
        /*0018*/ 	.word	0x00000000
	.align		4
        /*001c*/ 	.word	0xfffffffc


//--------------------- .text._Z4diffIhEvPT_S1_S1_m --------------------------
	.section	.text._Z4diffIhEvPT_S1_S1_m,"ax",@progbits
	.align	128
        .global         _Z4diffIhEvPT_S1_S1_m
        .type           _Z4diffIhEvPT_S1_S1_m,@function
        .size           _Z4diffIhEvPT_S1_S1_m,(.L_x_1 - _Z4diffIhEvPT_S1_S1_m)
        .other          _Z4diffIhEvPT_S1_S1_m,@"STO_CUDA_ENTRY STV_DEFAULT"
_Z4diffIhEvPT_S1_S1_m:
.text._Z4diffIhEvPT_S1_S1_m:
[----:B------:R-:W-:Y:S01]  /*0000*/  LDC R1, c[0x0][0x37c] ;  /* 0x0000df00ff017b82 */ /* 0x000fe20000000800 */
[----:B------:R-:W0:Y:S01]  /*0010*/  S2R R6, SR_CTAID.X ;  /* 0x0000000000067919 */ /* 0x000e220000002500 */
[----:B------:R-:W0:Y:S01]  /*0020*/  LDCU UR4, c[0x0][0x360] ;  /* 0x00006c00ff0477ac */ /* 0x000e220008000800 */
[----:B------:R-:W0:Y:S01]  /*0030*/  S2R R3, SR_TID.X ;  /* 0x0000000000037919 */ /* 0x000e220000002100 */
[----:B------:R-:W1:Y:S01]  /*0040*/  LDCU.64 UR6, c[0x0][0x398] ;  /* 0x00007300ff0677ac */ /* 0x000e620008000a00 */
[----:B0-----:R-:W-:-:S05]  /*0050*/  IMAD R6, R6, UR4, R3 ;  /* 0x0000000406067c24 */ /* 0x001fca000f8e0203 */
[----:B-1----:R-:W-:Y:S02]  /*0060*/  ISETP.GE.U32.AND P0, PT, R6, UR6, PT ;  /* 0x0000000606007c0c */ /* 0x002fe4000bf06070 */
[----:B------:R-:W-:-:S04]  /*0070*/  SHF.R.S32.HI R0, RZ, 0x1f, R6 ;  /* 0x0000001fff007819 */ /* 0x000fc80000011406 */
[----:B------:R-:W-:-:S13]  /*0080*/  ISETP.GE.U32.AND.EX P0, PT, R0, UR7, PT, P0 ;  /* 0x0000000700007c0c */ /* 0x000fda000bf06100 */
[----:B------:R-:W-:Y:S05]  /*0090*/  @P0 EXIT ;  /* 0x000000000000094d */ /* 0x000fea0003800000 */
[----:B------:R-:W0:Y:S01]  /*00a0*/  LDCU.128 UR8, c[0x0][0x380] ;  /* 0x00007000ff0877ac */ /* 0x000e220008000c00 */
[----:B------:R-:W1:Y:S01]  /*00b0*/  LDCU.64 UR4, c[0x0][0x358] ;  /* 0x00006b00ff0477ac */ /* 0x000e620008000a00 */
[----:B------:R-:W2:Y:S01]  /*00c0*/  LDCU.64 UR6, c[0x0][0x390] ;  /* 0x00007200ff0677ac */ /* 0x000ea20008000a00 */
[----:B0-----:R-:W-:-:S04]  /*00d0*/  IADD3 R4, P0, PT, R6, UR10, RZ ;  /* 0x0000000a06047c10 */ /* 0x001fc8000ff1e0ff */
[----:B------:R-:W-:Y:S02]  /*00e0*/  IADD3.X R5, PT, PT, R0, UR11, RZ, P0, !PT ;  /* 0x0000000b00057c10 */ /* 0x000fe400087fe4ff */
[----:B------:R-:W-:-:S03]  /*00f0*/  IADD3 R2, P0, PT, R6, UR8, RZ ;  /* 0x0000000806027c10 */ /* 0x000fc6000ff1e0ff */
[----:B-1----:R-:W3:Y:S01]  /*0100*/  LDG.E.U8 R4, desc[UR4][R4.64] ;  /* 0x0000000404047981 */ /* 0x002ee2000c1e1100 */
[----:B------:R-:W-:-:S05]  /*0110*/  IADD3.X R3, PT, PT, R0, UR9, RZ, P0, !PT ;  /* 0x0000000900037c10 */ /* 0x000fca00087fe4ff */
[----:B------:R-:W4:Y:S01]  /*0120*/  LDG.E.U8 R2, desc[UR4][R2.64] ;  /* 0x0000000402027981 */ /* 0x000f22000c1e1100 */
[----:B--2---:R-:W-:-:S04]  /*0130*/  IADD3 R6, P0, PT, R6, UR6, RZ ;  /* 0x0000000606067c10 */ /* 0x004fc8000ff1e0ff */
[----:B------:R-:W-:Y:S01]  /*0140*/  IADD3.X R7, PT, PT, R0, UR7, RZ, P0, !PT ;  /* 0x0000000700077c10 */ /* 0x000fe200087fe4ff */
[----:B---3--:R-:W-:-:S05]  /*0150*/  IMAD.MOV R9, RZ, RZ, -R4 ;  /* 0x000000ffff097224 */ /* 0x008fca00078e0a04 */
[----:B------:R-:W-:-:S05]  /*0160*/  PRMT R9, R9, 0x7710, RZ ;  /* 0x0000771009097816 */ /* 0x000fca00000000ff */
[----:B----4-:R-:W-:-:S05]  /*0170*/  IMAD.IADD R9, R2, 0x1, R9 ;  /* 0x0000000102097824 */ /* 0x010fca00078e0209 */
[----:B------:R-:W-:Y:S01]  /*0180*/  STG.E.U8 desc[UR4][R6.64], R9 ;  /* 0x0000000906007986 */ /* 0x000fe2000c101104 */
[----:B------:R-:W-:Y:S05]  /*0190*/  EXIT ;  /* 0x000000000000794d */ /* 0x000fea0003800000 */
.L_x_0:
[----:B------:R-:W-:-:S00]  /*01a0*/  BRA `(.L_x_0) ;  /* 0xfffffffc00fc7947 */ /* 0x000fc0000383ffff */
[----:B------:R-:W-:-:S00]  /*01b0*/  NOP ;  /* 0x0000000000007918 */ /* 0x000fc00000000000 */
        /* <DEDUP_REMOVED lines=12> */
.L_x_1:


//--------------------- .nv.shared.reserved.0     --------------------------
	.section	.nv.shared.reserved.0,"aw",@nobits
	.weak		__nv_reservedSMEM_offset_0_alias
	.size		__nv_reservedSMEM_offset_0_alias, 0, 64
	.other		__nv_reservedSMEM_offset_0_alias,@"STO_CUDA_RESERVED_SHARED STV_DEFAULT"
__nv_reservedSMEM_offset_0_alias:
	.zero		0
	.zero		64


//--------------------- .nv.constant0._Z4diffIhEvPT_S1_S1_m --------------------------
	.section	.nv.constant0._Z4diffIhEvPT_S1_S1_m,"a",@progbits
	.sectionflags	@""
	.align	4
.nv.constant0._Z4diffIhEvPT_S1_S1_m:
	.zero		928


//--------------------- SYMBOLS --------------------------

	.type		.nv.reservedSmem.offset0,@object
	.size		.nv.reservedSmem.offset0,0x4
